//
// Generated by NVIDIA NVVM Compiler
//
// Compiler Build ID: CL-36424714
// Cuda compilation tools, release 13.0, V13.0.88
// Based on NVVM 20.0.0
//

.version 9.0
.target sm_100
.address_size 64

	// .globl	_Z14ptx_mma_globalP6__halfS0_S0_iii
.extern .func  (.param .b32 func_retval0) vprintf
(
	.param .b64 vprintf_param_0,
	.param .b64 vprintf_param_1
)
;
// _ZZ14ptx_mma_sharedP6__halfS0_S0_iiiE1A has been demoted
// _ZZ14ptx_mma_sharedP6__halfS0_S0_iiiE1B has been demoted
.global .align 1 .b8 $str[31] = {112, 116, 120, 95, 109, 109, 97, 95, 103, 108, 111, 98, 97, 108, 32, 107, 101, 114, 110, 101, 108, 32, 101, 50, 101, 58, 37, 108, 100, 10};
.global .align 1 .b8 $str$1[31] = {112, 116, 120, 95, 109, 109, 97, 95, 115, 104, 97, 114, 101, 100, 32, 107, 101, 114, 110, 101, 108, 32, 101, 50, 101, 58, 37, 108, 100, 10};

.visible .entry _Z14ptx_mma_globalP6__halfS0_S0_iii(
	.param .u64 .ptr .align 1 _Z14ptx_mma_globalP6__halfS0_S0_iii_param_0,
	.param .u64 .ptr .align 1 _Z14ptx_mma_globalP6__halfS0_S0_iii_param_1,
	.param .u64 .ptr .align 1 _Z14ptx_mma_globalP6__halfS0_S0_iii_param_2,
	.param .u32 _Z14ptx_mma_globalP6__halfS0_S0_iii_param_3,
	.param .u32 _Z14ptx_mma_globalP6__halfS0_S0_iii_param_4,
	.param .u32 _Z14ptx_mma_globalP6__halfS0_S0_iii_param_5
)
{
	.local .align 8 .b8 	__local_depot0[8];
	.reg .b64 	%SP;
	.reg .b64 	%SPL;
	.reg .pred 	%p<2>;
	.reg .b16 	%rs<5>;
	.reg .b32 	%r<31>;
	.reg .b64 	%rd<31>;

	mov.u64 	%SPL, __local_depot0;
	cvta.local.u64 	%SP, %SPL;
	ld.param.u64 	%rd5, [_Z14ptx_mma_globalP6__halfS0_S0_iii_param_0];
	ld.param.u64 	%rd6, [_Z14ptx_mma_globalP6__halfS0_S0_iii_param_1];
	ld.param.u64 	%rd7, [_Z14ptx_mma_globalP6__halfS0_S0_iii_param_2];
	ld.param.u32 	%r11, [_Z14ptx_mma_globalP6__halfS0_S0_iii_param_4];
	ld.param.u32 	%r12, [_Z14ptx_mma_globalP6__halfS0_S0_iii_param_5];
	cvta.to.global.u64 	%rd8, %rd7;
	cvta.to.global.u64 	%rd9, %rd6;
	cvta.to.global.u64 	%rd10, %rd5;
	mov.u32 	%r13, %tid.x;
	and.b32  	%r14, %r13, 31;
	// begin inline asm
	mov.u64 	%rd3, %clock64;
	// end inline asm
	shr.u32 	%r15, %r14, 2;
	shl.b32 	%r16, %r13, 1;
	and.b32  	%r17, %r16, 6;
	mad.lo.s32 	%r18, %r12, %r15, %r17;
	mul.wide.s32 	%rd11, %r18, 2;
	add.s64 	%rd12, %rd10, %rd11;
	ld.global.u32 	%r3, [%rd12];
	shl.b32 	%r19, %r12, 3;
	add.s32 	%r20, %r18, %r19;
	mul.wide.s32 	%rd13, %r20, 2;
	add.s64 	%rd14, %rd10, %rd13;
	ld.global.u32 	%r4, [%rd14];
	ld.global.u32 	%r5, [%rd12+16];
	ld.global.u32 	%r6, [%rd14+16];
	mul.lo.s32 	%r21, %r11, %r17;
	add.s32 	%r22, %r21, %r15;
	mul.wide.s32 	%rd15, %r22, 2;
	add.s64 	%rd16, %rd9, %rd15;
	ld.global.u16 	%rs1, [%rd16];
	add.s32 	%r23, %r21, %r11;
	mul.wide.s32 	%rd17, %r11, 2;
	add.s64 	%rd18, %rd16, %rd17;
	ld.global.u16 	%rs2, [%rd18];
	mov.b32 	%r7, {%rs1, %rs2};
	mad.lo.s32 	%r24, %r11, 7, %r23;
	add.s32 	%r25, %r24, %r15;
	mul.wide.s32 	%rd19, %r25, 2;
	add.s64 	%rd20, %rd9, %rd19;
	ld.global.u16 	%rs3, [%rd20];
	add.s64 	%rd21, %rd20, %rd17;
	ld.global.u16 	%rs4, [%rd21];
	mov.b32 	%r8, {%rs3, %rs4};
	mov.b32 	%r10, 0;
	// begin inline asm
	mma.sync.aligned.m16n8k16.row.col.f16.f16.f16.f16 {%r1, %r2}, {%r3, %r4, %r5, %r6}, {%r7, %r8}, {%r10, %r10};

	// end inline asm
	mad.lo.s32 	%r26, %r11, %r15, %r17;
	mul.wide.s32 	%rd22, %r26, 2;
	add.s64 	%rd23, %rd8, %rd22;
	st.global.u32 	[%rd23], %r1;
	shl.b32 	%r27, %r11, 3;
	add.s32 	%r28, %r26, %r27;
	mul.wide.s32 	%rd24, %r28, 2;
	add.s64 	%rd25, %rd8, %rd24;
	st.global.u32 	[%rd25], %r2;
	// begin inline asm
	mov.u64 	%rd4, %clock64;
	// end inline asm
	setp.ne.s32 	%p1, %r14, 0;
	@%p1 bra 	$L__BB0_2;
	add.u64 	%rd26, %SP, 0;
	add.u64 	%rd27, %SPL, 0;
	sub.s64 	%rd28, %rd4, %rd3;
	st.local.u64 	[%rd27], %rd28;
	mov.u64 	%rd29, $str;
	cvta.global.u64 	%rd30, %rd29;
	{ // callseq 0, 0
	.param .b64 param0;
	st.param.b64 	[param0], %rd30;
	.param .b64 param1;
	st.param.b64 	[param1], %rd26;
	.param .b32 retval0;
	call.uni (retval0), 
	vprintf, 
	(
	param0, 
	param1
	);
	ld.param.b32 	%r29, [retval0];
	} // callseq 0
$L__BB0_2:
	ret;

}
	// .globl	_Z14ptx_mma_sharedP6__halfS0_S0_iii
.visible .entry _Z14ptx_mma_sharedP6__halfS0_S0_iii(
	.param .u64 .ptr .align 1 _Z14ptx_mma_sharedP6__halfS0_S0_iii_param_0,
	.param .u64 .ptr .align 1 _Z14ptx_mma_sharedP6__halfS0_S0_iii_param_1,
	.param .u64 .ptr .align 1 _Z14ptx_mma_sharedP6__halfS0_S0_iii_param_2,
	.param .u32 _Z14ptx_mma_sharedP6__halfS0_S0_iii_param_3,
	.param .u32 _Z14ptx_mma_sharedP6__halfS0_S0_iii_param_4,
	.param .u32 _Z14ptx_mma_sharedP6__halfS0_S0_iii_param_5
)
{
	.local .align 8 .b8 	__local_depot1[8];
	.reg .b64 	%SP;
	.reg .b64 	%SPL;
	.reg .pred 	%p<3>;
	.reg .b32 	%r<41>;
	.reg .b64 	%rd<24>;
	// demoted variable
	.shared .align 2 .b8 _ZZ14ptx_mma_sharedP6__halfS0_S0_iiiE1A[512];
	// demoted variable
	.shared .align 2 .b8 _ZZ14ptx_mma_sharedP6__halfS0_S0_iiiE1B[256];
	mov.u64 	%SPL, __local_depot1;
	cvta.local.u64 	%SP, %SPL;
	ld.param.u64 	%rd7, [_Z14ptx_mma_sharedP6__halfS0_S0_iii_param_0];
	ld.param.u64 	%rd3, [_Z14ptx_mma_sharedP6__halfS0_S0_iii_param_1];
	ld.param.u64 	%rd4, [_Z14ptx_mma_sharedP6__halfS0_S0_iii_param_2];
	ld.param.u32 	%r5, [_Z14ptx_mma_sharedP6__halfS0_S0_iii_param_4];
	mov.u32 	%r1, %tid.x;
	and.b32  	%r2, %r1, 31;
	// begin inline asm
	mov.u64 	%rd5, %clock64;
	// end inline asm
	shl.b32 	%r7, %r1, 4;
	and.b32  	%r3, %r7, 496;
	cvt.u64.u32 	%rd8, %r3;
	mov.u32 	%r8, _ZZ14ptx_mma_sharedP6__halfS0_S0_iiiE1A;
	add.s32 	%r6, %r8, %r3;
	add.s64 	%rd6, %rd7, %rd8;
	// begin inline asm
	cp.async.cg.shared.global.L2::128B [%r6], [%rd6], 16;

	// end inline asm
	setp.gt.u32 	%p1, %r2, 15;
	mov.u32 	%r9, _ZZ14ptx_mma_sharedP6__halfS0_S0_iiiE1B;
	add.s32 	%r4, %r9, %r3;
	@%p1 bra 	$L__BB1_2;
	add.s64 	%rd9, %rd3, %rd8;
	// begin inline asm
	cp.async.cg.shared.global.L2::128B [%r4], [%rd9], 16;

	// end inline asm
$L__BB1_2:
	cvta.to.global.u64 	%rd14, %rd4;
	// begin inline asm
	cp.async.commit_group;

	// end inline asm
	// begin inline asm
	cp.async.wait_group 0;

	// end inline asm
	bar.sync 	0;
	and.b32  	%r27, %r1, 16;
	shl.b32 	%r28, %r1, 5;
	and.b32  	%r29, %r28, 480;
	or.b32  	%r30, %r29, %r27;
	add.s32 	%r32, %r8, %r30;
	cvt.u64.u32 	%rd11, %r32;
	// begin inline asm
	ldmatrix.sync.aligned.x4.m8n8.shared.b16 {%r11, %r12, %r13, %r14}, [%rd11];

	// end inline asm
	cvt.u64.u32 	%rd12, %r4;
	// begin inline asm
	ldmatrix.sync.aligned.x2.trans.m8n8.shared.b16 {%r15, %r16}, [%rd12];

	// end inline asm
	mov.b32 	%r26, 0;
	// begin inline asm
	mma.sync.aligned.m16n8k16.row.col.f16.f16.f16.f16 {%r17, %r18}, {%r11, %r12, %r13, %r14}, {%r15, %r16}, {%r26, %r26};

	// end inline asm
	shr.u32 	%r33, %r2, 2;
	shl.b32 	%r34, %r1, 1;
	and.b32  	%r35, %r34, 6;
	mad.lo.s32 	%r36, %r5, %r33, %r35;
	mul.wide.s32 	%rd15, %r36, 2;
	add.s64 	%rd16, %rd14, %rd15;
	st.global.u32 	[%rd16], %r17;
	shl.b32 	%r37, %r5, 3;
	add.s32 	%r38, %r36, %r37;
	mul.wide.s32 	%rd17, %r38, 2;
	add.s64 	%rd18, %rd14, %rd17;
	st.global.u32 	[%rd18], %r18;
	// begin inline asm
	mov.u64 	%rd13, %clock64;
	// end inline asm
	setp.ne.s32 	%p2, %r2, 0;
	@%p2 bra 	$L__BB1_4;
	sub.s64 	%rd19, %rd13, %rd5;
	add.u64 	%rd20, %SP, 0;
	add.u64 	%rd21, %SPL, 0;
	st.local.u64 	[%rd21], %rd19;
	mov.u64 	%rd22, $str$1;
	cvta.global.u64 	%rd23, %rd22;
	{ // callseq 1, 0
	.param .b64 param0;
	st.param.b64 	[param0], %rd23;
	.param .b64 param1;
	st.param.b64 	[param1], %rd20;
	.param .b32 retval0;
	call.uni (retval0), 
	vprintf, 
	(
	param0, 
	param1
	);
	ld.param.b32 	%r39, [retval0];
	} // callseq 1
$L__BB1_4:
	ret;

}


// ===== COMPILED SASS (sm_100) =====

	.target	sm_100

	.elftype	@"ET_EXEC"


//--------------------- .note.nv.tkinfo           --------------------------
	.section	.note.nv.tkinfo,"",@"SHT_NOTE"
	.sectionflags	@"SHF_NOTE_NV_TKINFO"
	.tkinfo
        /*0018*/ 	.word	0x00000002
        /*0030*/ 	.string	""
        /*0030*/ 	.string	"ptxas"
        /*0030*/ 	.string	"Cuda compilation tools, release 13.0, V13.0.88"
        /*0030*/ 	.string	"Build cuda_13.0.r13.0/compiler.36424714_0"
        /*0030*/ 	.string	"-arch sm_100 -m 64 "



//--------------------- .note.nv.cuinfo           --------------------------
	.section	.note.nv.cuinfo,"",@"SHT_NOTE"
	.sectionflags	@"SHF_NOTE_NV_CUINFO"
        /*0018*/ 	.short	0x0002
        /*001a*/ 	.short	0x0064
        /*001c*/ 	.short	0x0082
	.zero		2


//--------------------- .nv.info                  --------------------------
	.section	.nv.info,"",@"SHT_CUDA_INFO"
	.align	4


	//----- nvinfo : EIATTR_REGCOUNT
	.align		4
        /*0000*/ 	.byte	0x04, 0x2f
        /*0002*/ 	.short	(.L_3 - .L_2)
	.align		4
.L_2:
        /*0004*/ 	.word	index@(_Z14ptx_mma_globalP6__halfS0_S0_iii)
        /*0008*/ 	.word	0x0000001e


	//----- nvinfo : EIATTR_FRAME_SIZE
	.align		4
.L_3:
        /*000c*/ 	.byte	0x04, 0x11
        /*000e*/ 	.short	(.L_5 - .L_4)
	.align		4
.L_4:
        /*0010*/ 	.word	index@(_Z14ptx_mma_globalP6__halfS0_S0_iii)
        /*0014*/ 	.word	0x00000008


	//----- nvinfo : EIATTR_REGCOUNT
	.align		4
.L_5:
        /*0018*/ 	.byte	0x04, 0x2f
        /*001a*/ 	.short	(.L_7 - .L_6)
	.align		4
.L_6:
        /*001c*/ 	.word	index@(_Z14ptx_mma_sharedP6__halfS0_S0_iii)
        /*0020*/ 	.word	0x0000001a


	//----- nvinfo : EIATTR_FRAME_SIZE
	.align		4
.L_7:
        /*0024*/ 	.byte	0x04, 0x11
        /*0026*/ 	.short	(.L_9 - .L_8)
	.align		4
.L_8:
        /*0028*/ 	.word	index@(_Z14ptx_mma_sharedP6__halfS0_S0_iii)
        /*002c*/ 	.word	0x00000008


	//----- nvinfo : EIATTR_MIN_STACK_SIZE
	.align		4
.L_9:
        /*0030*/ 	.byte	0x04, 0x12
        /*0032*/ 	.short	(.L_11 - .L_10)
	.align		4
.L_10:
        /*0034*/ 	.word	index@(_Z14ptx_mma_sharedP6__halfS0_S0_iii)
        /*0038*/ 	.word	0x00000008


	//----- nvinfo : EIATTR_MIN_STACK_SIZE
	.align		4
.L_11:
        /*003c*/ 	.byte	0x04, 0x12
        /*003e*/ 	.short	(.L_13 - .L_12)
	.align		4
.L_12:
        /*0040*/ 	.word	index@(_Z14ptx_mma_globalP6__halfS0_S0_iii)
        /*0044*/ 	.word	0x00000008
.L_13:


//--------------------- .nv.compat                --------------------------
	.section	.nv.compat,"",@"SHT_CUDA_COMPAT_INFO"
	.align	4
        /*0000*/ 	.byte	0x02, 0x09, 0x00, 0x00, 0x02, 0x02, 0x01, 0x00, 0x02, 0x05, 0x05, 0x00, 0x03, 0x07, 0x01, 0x01
        /*0010*/ 	.byte	0x02, 0x03, 0x00, 0x00, 0x02, 0x06, 0x01, 0x00, 0x04, 0x0b, 0x08, 0x00, 0x09, 0x00, 0x00, 0x00
        /*0020*/ 	.byte	0x00, 0x00, 0x00, 0x00


//--------------------- .nv.info._Z14ptx_mma_sharedP6__halfS0_S0_iii --------------------------
	.section	.nv.info._Z14ptx_mma_sharedP6__halfS0_S0_iii,"",@"SHT_CUDA_INFO"
	.sectionflags	@""
	.align	4


	//----- nvinfo : EIATTR_CUDA_API_VERSION
	.align		4
        /*0000*/ 	.byte	0x04, 0x37
        /*0002*/ 	.short	(.L_15 - .L_14)
.L_14:
        /*0004*/ 	.word	0x00000082


	//----- nvinfo : EIATTR_KPARAM_INFO
	.align		4
.L_15:
        /*0008*/ 	.byte	0x04, 0x17
        /*000a*/ 	.short	(.L_17 - .L_16)
.L_16:
        /*000c*/ 	.word	0x00000000
        /*0010*/ 	.short	0x0005
        /*0012*/ 	.short	0x0020
        /*0014*/ 	.byte	0x00, 0xf0, 0x11, 0x00


	//----- nvinfo : EIATTR_KPARAM_INFO
	.align		4
.L_17:
        /*0018*/ 	.byte	0x04, 0x17
        /*001a*/ 	.short	(.L_19 - .L_18)
.L_18:
        /*001c*/ 	.word	0x00000000
        /*0020*/ 	.short	0x0004
        /*0022*/ 	.short	0x001c
        /*0024*/ 	.byte	0x00, 0xf0, 0x11, 0x00


	//----- nvinfo : EIATTR_KPARAM_INFO
	.align		4
.L_19:
        /*0028*/ 	.byte	0x04, 0x17
        /*002a*/ 	.short	(.L_21 - .L_20)
.L_20:
        /*002c*/ 	.word	0x00000000
        /*0030*/ 	.short	0x0003
        /*0032*/ 	.short	0x0018
        /*0034*/ 	.byte	0x00, 0xf0, 0x11, 0x00


	//----- nvinfo : EIATTR_KPARAM_INFO
	.align		4
.L_21:
        /*0038*/ 	.byte	0x04, 0x17
        /*003a*/ 	.short	(.L_23 - .L_22)
.L_22:
        /*003c*/ 	.word	0x00000000
        /*0040*/ 	.short	0x0002
        /*0042*/ 	.short	0x0010
        /*0044*/ 	.byte	0x00, 0xf5, 0x21, 0x00


	//----- nvinfo : EIATTR_KPARAM_INFO
	.align		4
.L_23:
        /*0048*/ 	.byte	0x04, 0x17
        /*004a*/ 	.short	(.L_25 - .L_24)
.L_24:
        /*004c*/ 	.word	0x00000000
        /*0050*/ 	.short	0x0001
        /*0052*/ 	.short	0x0008
        /*0054*/ 	.byte	0x00, 0xf5, 0x21, 0x00


	//----- nvinfo : EIATTR_KPARAM_INFO
	.align		4
.L_25:
        /*0058*/ 	.byte	0x04, 0x17
        /*005a*/ 	.short	(.L_27 - .L_26)
.L_26:
        /*005c*/ 	.word	0x00000000
        /*0060*/ 	.short	0x0000
        /*0062*/ 	.short	0x0000
        /*0064*/ 	.byte	0x00, 0xf5, 0x21, 0x00


	//----- nvinfo : EIATTR_SPARSE_MMA_MASK
	.align		4
.L_27:
        /*0068*/ 	.byte	0x03, 0x50
        /*006a*/ 	.short	0x0000


	//----- nvinfo : EIATTR_MAXREG_COUNT
	.align		4
        /*006c*/ 	.byte	0x03, 0x1b
        /*006e*/ 	.short	0x00ff


	//----- nvinfo : EIATTR_NUM_BARRIERS
	.align		4
        /*0070*/ 	.byte	0x02, 0x4c
        /*0072*/ 	.byte	0x01
	.zero		1


	//----- nvinfo : EIATTR_EXTERNS
	.align		4
        /*0074*/ 	.byte	0x04, 0x0f
        /*0076*/ 	.short	(.L_29 - .L_28)


	//   ....[0]....
	.align		4
.L_28:
        /*0078*/ 	.word	index@(vprintf)


	//----- nvinfo : EIATTR_MERCURY_ISA_VERSION
	.align		4
.L_29:
        /*007c*/ 	.byte	0x03, 0x5f
        /*007e*/ 	.short	0x0101


	//----- nvinfo : EIATTR_VRC_CTA_INIT_COUNT
	.align		4
        /*0080*/ 	.byte	0x02, 0x4a
	.zero		1
	.zero		1


	//----- nvinfo : EIATTR_SYSCALL_OFFSETS
	.align		4
        /*0084*/ 	.byte	0x04, 0x46
        /*0086*/ 	.short	(.L_31 - .L_30)


	//   ....[0]....
.L_30:
        /*0088*/ 	.word	0x000003f0


	//----- nvinfo : EIATTR_EXIT_INSTR_OFFSETS
	.align		4
.L_31:
        /*008c*/ 	.byte	0x04, 0x1c
        /*008e*/ 	.short	(.L_33 - .L_32)


	//   ....[0]....
.L_32:
        /*0090*/ 	.word	0x00000350


	//   ....[1]....
        /*0094*/ 	.word	0x00000400


	//----- nvinfo : EIATTR_CRS_STACK_SIZE
	.align		4
.L_33:
        /*0098*/ 	.byte	0x04, 0x1e
        /*009a*/ 	.short	(.L_35 - .L_34)
.L_34:
        /*009c*/ 	.word	0x00000000


	//----- nvinfo : EIATTR_CBANK_PARAM_SIZE
	.align		4
.L_35:
        /*00a0*/ 	.byte	0x03, 0x19
        /*00a2*/ 	.short	0x0024


	//----- nvinfo : EIATTR_PARAM_CBANK
	.align		4
        /*00a4*/ 	.byte	0x04, 0x0a
        /*00a6*/ 	.short	(.L_37 - .L_36)
	.align		4
.L_36:
        /*00a8*/ 	.word	index@(.nv.constant0._Z14ptx_mma_sharedP6__halfS0_S0_iii)
        /*00ac*/ 	.short	0x0380
        /*00ae*/ 	.short	0x0024


	//----- nvinfo : EIATTR_SW_WAR
	.align		4
.L_37:
        /*00b0*/ 	.byte	0x04, 0x36
        /*00b2*/ 	.short	(.L_39 - .L_38)
.L_38:
        /*00b4*/ 	.word	0x00000008
.L_39:


//--------------------- .nv.info._Z14ptx_mma_globalP6__halfS0_S0_iii --------------------------
	.section	.nv.info._Z14ptx_mma_globalP6__halfS0_S0_iii,"",@"SHT_CUDA_INFO"
	.sectionflags	@""
	.align	4


	//----- nvinfo : EIATTR_CUDA_API_VERSION
	.align		4
        /*0000*/ 	.byte	0x04, 0x37
        /*0002*/ 	.short	(.L_41 - .L_40)
.L_40:
        /*0004*/ 	.word	0x00000082


	//----- nvinfo : EIATTR_KPARAM_INFO
	.align		4
.L_41:
        /*0008*/ 	.byte	0x04, 0x17
        /*000a*/ 	.short	(.L_43 - .L_42)
.L_42:
        /*000c*/ 	.word	0x00000000
        /*0010*/ 	.short	0x0005
        /*0012*/ 	.short	0x0020
        /*0014*/ 	.byte	0x00, 0xf0, 0x11, 0x00


	//----- nvinfo : EIATTR_KPARAM_INFO
	.align		4
.L_43:
        /*0018*/ 	.byte	0x04, 0x17
        /*001a*/ 	.short	(.L_45 - .L_44)
.L_44:
        /*001c*/ 	.word	0x00000000
        /*0020*/ 	.short	0x0004
        /*0022*/ 	.short	0x001c
        /*0024*/ 	.byte	0x00, 0xf0, 0x11, 0x00


	//----- nvinfo : EIATTR_KPARAM_INFO
	.align		4
.L_45:
        /*0028*/ 	.byte	0x04, 0x17
        /*002a*/ 	.short	(.L_47 - .L_46)
.L_46:
        /*002c*/ 	.word	0x00000000
        /*0030*/ 	.short	0x0003
        /*0032*/ 	.short	0x0018
        /*0034*/ 	.byte	0x00, 0xf0, 0x11, 0x00


	//----- nvinfo : EIATTR_KPARAM_INFO
	.align		4
.L_47:
        /*0038*/ 	.byte	0x04, 0x17
        /*003a*/ 	.short	(.L_49 - .L_48)
.L_48:
        /*003c*/ 	.word	0x00000000
        /*0040*/ 	.short	0x0002
        /*0042*/ 	.short	0x0010
        /*0044*/ 	.byte	0x00, 0xf5, 0x21, 0x00


	//----- nvinfo : EIATTR_KPARAM_INFO
	.align		4
.L_49:
        /*0048*/ 	.byte	0x04, 0x17
        /*004a*/ 	.short	(.L_51 - .L_50)
.L_50:
        /*004c*/ 	.word	0x00000000
        /*0050*/ 	.short	0x0001
        /*0052*/ 	.short	0x0008
        /*0054*/ 	.byte	0x00, 0xf5, 0x21, 0x00


	//----- nvinfo : EIATTR_KPARAM_INFO
	.align		4
.L_51:
        /*0058*/ 	.byte	0x04, 0x17
        /*005a*/ 	.short	(.L_53 - .L_52)
.L_52:
        /*005c*/ 	.word	0x00000000
        /*0060*/ 	.short	0x0000
        /*0062*/ 	.short	0x0000
        /*0064*/ 	.byte	0x00, 0xf5, 0x21, 0x00


	//----- nvinfo : EIATTR_SPARSE_MMA_MASK
	.align		4
.L_53:
        /*0068*/ 	.byte	0x03, 0x50
        /*006a*/ 	.short	0x0000


	//----- nvinfo : EIATTR_MAXREG_COUNT
	.align		4
        /*006c*/ 	.byte	0x03, 0x1b
        /*006e*/ 	.short	0x00ff


	//----- nvinfo : EIATTR_EXTERNS
	.align		4
        /*0070*/ 	.byte	0x04, 0x0f
        /*0072*/ 	.short	(.L_55 - .L_54)


	//   ....[0]....
	.align		4
.L_54:
        /*0074*/ 	.word	index@(vprintf)


	//----- nvinfo : EIATTR_MERCURY_ISA_VERSION
	.align		4
.L_55:
        /*0078*/ 	.byte	0x03, 0x5f
        /*007a*/ 	.short	0x0101


	//----- nvinfo : EIATTR_VRC_CTA_INIT_COUNT
	.align		4
        /*007c*/ 	.byte	0x02, 0x4a
	.zero		1
	.zero		1


	//----- nvinfo : EIATTR_SYSCALL_OFFSETS
	.align		4
        /*0080*/ 	.byte	0x04, 0x46
        /*0082*/ 	.short	(.L_57 - .L_56)


	//   ....[0]....
.L_56:
        /*0084*/ 	.word	0x000003b0


	//----- nvinfo : EIATTR_EXIT_INSTR_OFFSETS
	.align		4
.L_57:
        /*0088*/ 	.byte	0x04, 0x1c
        /*008a*/ 	.short	(.L_59 - .L_58)


	//   ....[0]....
.L_58:
        /*008c*/ 	.word	0x00000310


	//   ....[1]....
        /*0090*/ 	.word	0x000003c0


	//----- nvinfo : EIATTR_CRS_STACK_SIZE
	.align		4
.L_59:
        /*0094*/ 	.byte	0x04, 0x1e
        /*0096*/ 	.short	(.L_61 - .L_60)
.L_60:
        /*0098*/ 	.word	0x00000000


	//----- nvinfo : EIATTR_CBANK_PARAM_SIZE
	.align		4
.L_61:
        /*009c*/ 	.byte	0x03, 0x19
        /*009e*/ 	.short	0x0024


	//----- nvinfo : EIATTR_PARAM_CBANK
	.align		4
        /*00a0*/ 	.byte	0x04, 0x0a
        /*00a2*/ 	.short	(.L_63 - .L_62)
	.align		4
.L_62:
        /*00a4*/ 	.word	index@(.nv.constant0._Z14ptx_mma_globalP6__halfS0_S0_iii)
        /*00a8*/ 	.short	0x0380
        /*00aa*/ 	.short	0x0024


	//----- nvinfo : EIATTR_SW_WAR
	.align		4
.L_63:
        /*00ac*/ 	.byte	0x04, 0x36
        /*00ae*/ 	.short	(.L_65 - .L_64)
.L_64:
        /*00b0*/ 	.word	0x00000008
.L_65:


//--------------------- .nv.callgraph             --------------------------
	.section	.nv.callgraph,"",@"SHT_CUDA_CALLGRAPH"
	.align	4
	.sectionentsize	8
	.align		4
        /*0000*/ 	.word	0x00000000
	.align		4
        /*0004*/ 	.word	0xffffffff
	.align		4
        /*0008*/ 	.word	index@(_Z14ptx_mma_sharedP6__halfS0_S0_iii)
	.align		4
        /*000c*/ 	.word	index@(vprintf)
	.align		4
        /*0010*/ 	.word	index@(_Z14ptx_mma_globalP6__halfS0_S0_iii)
	.align		4
        /*0014*/ 	.word	index@(vprintf)
	.align		4
        /*0018*/ 	.word	0x00000000
	.align		4
        /*001c*/ 	.word	0xfffffffe
	.align		4
        /*0020*/ 	.word	0x00000000
	.align		4
        /*0024*/ 	.word	0xfffffffd
	.align		4
        /*0028*/ 	.word	0x00000000
	.align		4
        /*002c*/ 	.word	0xfffffffc


//--------------------- .nv.constant4             --------------------------
	.section	.nv.constant4,"a",@progbits
	.align	8
	.align		8
.nv.constant4:
        /*0000*/ 	.dword	vprintf
	.align		8
        /*0008*/ 	.dword	$str
	.align		8
        /*0010*/ 	.dword	$str$1


//--------------------- .text._Z14ptx_mma_sharedP6__halfS0_S0_iii --------------------------
	.section	.text._Z14ptx_mma_sharedP6__halfS0_S0_iii,"ax",@progbits
	.align	128
        .global         _Z14ptx_mma_sharedP6__halfS0_S0_iii
        .type           _Z14ptx_mma_sharedP6__halfS0_S0_iii,@function
        .size           _Z14ptx_mma_sharedP6__halfS0_S0_iii,(.L_x_4 - _Z14ptx_mma_sharedP6__halfS0_S0_iii)
        .other          _Z14ptx_mma_sharedP6__halfS0_S0_iii,@"STO_CUDA_ENTRY STV_DEFAULT"
_Z14ptx_mma_sharedP6__halfS0_S0_iii:
.text._Z14ptx_mma_sharedP6__halfS0_S0_iii:
[----:B------:R-:W1:Y:S01]  /*0000*/  LDC R1, c[0x0][0x37c] ;  /* 0x0000df00ff017b82 */ /* 0x000e620000000800 */
[----:B------:R-:W2:Y:S01]  /*0010*/  S2R R23, SR_TID.X ;  /* 0x0000000000177919 */ /* 0x000ea20000002100 */
[----:B------:R-:W3:Y:S01]  /*0020*/  LDCU UR4, c[0x0][0x2f8] ;  /* 0x00005f00ff0477ac */ /* 0x000ee20008000800 */
[----:B-1----:R-:W-:Y:S01]  /*0030*/  VIADD R1, R1, 0xfffffff8 ;  /* 0xfffffff801017836 */ /* 0x002fe20000000000 */
[----:B------:R-:W1:Y:S01]  /*0040*/  LDCU UR5, c[0x0][0x2fc] ;  /* 0x00005f80ff0577ac */ /* 0x000e620008000800 */
[----:B------:R-:W4:Y:S03]  /*0050*/  LDCU.64 UR8, c[0x0][0x358] ;  /* 0x00006b00ff0877ac */ /* 0x000f260008000a00 */
[----:B---3--:R-:W-:-:S05]  /*0060*/  IADD3 R6, P0, PT, R1, UR4, RZ ;  /* 0x0000000401067c10 */ /* 0x008fca000ff1e0ff */
[----:B-1----:R-:W-:Y:S01]  /*0070*/  IMAD.X R7, RZ, RZ, UR5, P0 ;  /* 0x00000005ff077e24 */ /* 0x002fe200080e06ff */
[C---:B--2---:R-:W-:Y:S02]  /*0080*/  LOP3.LUT R14, R23.reuse, 0x1f, RZ, 0xc0, !PT ;  /* 0x0000001f170e7812 */ /* 0x044fe400078ec0ff */
[----:B------:R-:W-:Y:S02]  /*0090*/  CS2R R2, SR_CLOCKLO ;  /* 0x0000000000027805 */ /* 0x000fe40000015000 */
[----:B------:R-:W-:Y:S01]  /*00a0*/  ISETP.GT.U32.AND P0, PT, R14, 0xf, PT ;  /* 0x0000000f0e00780c */ /* 0x000fe20003f04070 */
[----:B------:R-:W1:Y:S01]  /*00b0*/  S2UR UR6, SR_CgaCtaId ;  /* 0x00000000000679c3 */ /* 0x000e620000008800 */
[----:B------:R-:W2:Y:S01]  /*00c0*/  LDCU.64 UR10, c[0x0][0x380] ;  /* 0x00007000ff0a77ac */ /* 0x000ea20008000a00 */
[----:B------:R-:W-:Y:S01]  /*00d0*/  IMAD.SHL.U32 R0, R23, 0x10, RZ ;  /* 0x0000001017007824 */ /* 0x000fe200078e00ff */
[----:B------:R-:W-:Y:S02]  /*00e0*/  UMOV UR4, 0x400 ;  /* 0x0000040000047882 */ /* 0x000fe40000000000 */
[----:B------:R-:W-:-:S02]  /*00f0*/  UIADD3 UR5, UPT, UPT, UR4, 0x200, URZ ;  /* 0x0000020004057890 */ /* 0x000fc4000fffe0ff */
[----:B------:R-:W-:Y:S01]  /*0100*/  LOP3.LUT R15, R0, 0x1f0, RZ, 0xc0, !PT ;  /* 0x000001f0000f7812 */ /* 0x000fe200078ec0ff */
[----:B------:R-:W-:Y:S01]  /*0110*/  IMAD.SHL.U32 R0, R23, 0x20, RZ ;  /* 0x0000002017007824 */ /* 0x000fe200078e00ff */
[----:B------:R-:W3:Y:S04]  /*0120*/  LDC R16, c[0x0][0x39c] ;  /* 0x0000e700ff107b82 */ /* 0x000ee80000000800 */
[----:B------:R-:W-:-:S04]  /*0130*/  LOP3.LUT R0, R0, 0x1e0, RZ, 0xc0, !PT ;  /* 0x000001e000007812 */ /* 0x000fc800078ec0ff */
[----:B------:R-:W5:Y:S01]  /*0140*/  @!P0 LDC.64 R12, c[0x0][0x388] ;  /* 0x0000e200ff0c8b82 */ /* 0x000f620000000a00 */
[----:B--2---:R-:W-:Y:S02]  /*0150*/  IADD3 R4, P1, PT, R15, UR10, RZ ;  /* 0x0000000a0f047c10 */ /* 0x004fe4000ff3e0ff */
[----:B------:R-:W-:Y:S01]  /*0160*/  LOP3.LUT R0, R0, 0x10, R23, 0xf8, !PT ;  /* 0x0000001000007812 */ /* 0x000fe200078ef817 */
[----:B-1----:R-:W-:Y:S02]  /*0170*/  ULEA UR4, UR6, UR4, 0x18 ;  /* 0x0000000406047291 */ /* 0x002fe4000f8ec0ff */
[----:B------:R-:W-:Y:S01]  /*0180*/  IMAD.X R5, RZ, RZ, UR11, P1 ;  /* 0x0000000bff057e24 */ /* 0x000fe200088e06ff */
[----:B------:R-:W-:-:S03]  /*0190*/  ULEA UR5, UR6, UR5, 0x18 ;  /* 0x0000000506057291 */ /* 0x000fc6000f8ec0ff */
[----:B------:R-:W-:-:S03]  /*01a0*/  VIADD R17, R15, UR4 ;  /* 0x000000040f117c36 */ /* 0x000fc60008000000 */
[C---:B------:R-:W-:Y:S02]  /*01b0*/  VIADD R19, R15.reuse, UR5 ;  /* 0x000000050f137c36 */ /* 0x040fe40008000000 */
[----:B------:R-:W-:Y:S01]  /*01c0*/  @!PT LDS RZ, [RZ] ;  /* 0x00000000fffff984 */ /* 0x000fe20000000800 */
[----:B------:R-:W-:Y:S01]  /*01d0*/  @!PT LDS RZ, [RZ] ;  /* 0x00000000fffff984 */ /* 0x000fe20000000800 */
[----:B------:R-:W-:Y:S01]  /*01e0*/  @!PT LDS RZ, [RZ] ;  /* 0x00000000fffff984 */ /* 0x000fe20000000800 */
[----:B----4-:R1:W-:Y:S01]  /*01f0*/  LDGSTS.E.BYPASS.LTC128B.128 [R17], desc[UR8][R4.64] ;  /* 0x0000000004117fae */ /* 0x0103e2000b981a08 */
[----:B-----5:R-:W-:-:S05]  /*0200*/  @!P0 IADD3 R12, P2, PT, R15, R12, RZ ;  /* 0x0000000c0f0c8210 */ /* 0x020fca0007f5e0ff */
[----:B------:R-:W-:Y:S01]  /*0210*/  @!P0 IMAD.X R13, RZ, RZ, R13, P2 ;  /* 0x000000ffff0d8224 */ /* 0x000fe200010e060d */
[----:B-1----:R-:W1:Y:S04]  /*0220*/  LDC.64 R4, c[0x0][0x390] ;  /* 0x0000e400ff047b82 */ /* 0x002e680000000a00 */
[----:B------:R2:W-:Y:S04]  /*0230*/  @!P0 LDGSTS.E.BYPASS.LTC128B.128 [R19], desc[UR8][R12.64] ;  /* 0x000000000c138fae */ /* 0x0005e8000b981a08 */
[----:B------:R-:W0:Y:S01]  /*0240*/  LDGDEPBAR ;  /* 0x00000000000079af */ /* 0x000e220000000000 */
[----:B--2---:R-:W-:Y:S01]  /*0250*/  IMAD.SHL.U32 R12, R23, 0x2, RZ ;  /* 0x00000002170c7824 */ /* 0x004fe200078e00ff */
[----:B------:R-:W-:-:S04]  /*0260*/  DEPBAR.LE SB0, 0x0 ;  /* 0x000080000000791a */ /* 0x000fc80000000000 */
[----:B------:R-:W-:Y:S06]  /*0270*/  BAR.SYNC.DEFER_BLOCKING 0x0 ;  /* 0x0000000000007b1d */ /* 0x000fec0000010000 */
[----:B------:R-:W-:Y:S04]  /*0280*/  LDSM.16.MT88.2 R20, [R15+UR5] ;  /* 0x000000050f14783b */ /* 0x000fe80008004100 */
[----:B------:R-:W2:Y:S02]  /*0290*/  LDSM.16.M88.4 R8, [R0+UR4] ;  /* 0x000000040008783b */ /* 0x000ea40008000200 */
[----:B--2---:R-:W-:Y:S01]  /*02a0*/  HMMA.16816.F16 R10, R8, R20, RZ ;  /* 0x00000014080a723c */ /* 0x004fe200000008ff */
[----:B------:R-:W-:-:S02]  /*02b0*/  SHF.R.U32.HI R8, RZ, 0x2, R14 ;  /* 0x00000002ff087819 */ /* 0x000fc4000001160e */
[----:B------:R-:W-:-:S05]  /*02c0*/  LOP3.LUT R9, R12, 0x6, RZ, 0xc0, !PT ;  /* 0x000000060c097812 */ /* 0x000fca00078ec0ff */
[----:B---3--:R-:W-:-:S04]  /*02d0*/  IMAD R9, R8, R16, R9 ;  /* 0x0000001008097224 */ /* 0x008fc800078e0209 */
[----:B------:R-:W-:Y:S02]  /*02e0*/  IMAD R13, R16, 0x8, R9 ;  /* 0x00000008100d7824 */ /* 0x000fe400078e0209 */
[----:B-1----:R-:W-:-:S04]  /*02f0*/  IMAD.WIDE R8, R9, 0x2, R4 ;  /* 0x0000000209087825 */ /* 0x002fc800078e0204 */
[----:B------:R-:W-:Y:S01]  /*0300*/  IMAD.WIDE R4, R13, 0x2, R4 ;  /* 0x000000020d047825 */ /* 0x000fe200078e0204 */
[----:B------:R-:W-:Y:S04]  /*0310*/  STG.E desc[UR8][R8.64], R10 ;  /* 0x0000000a08007986 */ /* 0x000fe8000c101908 */
[----:B------:R1:W-:Y:S02]  /*0320*/  STG.E desc[UR8][R4.64], R11 ;  /* 0x0000000b04007986 */ /* 0x0003e4000c101908 */
[----:B-1----:R-:W-:Y:S02]  /*0330*/  CS2R R4, SR_CLOCKLO ;  /* 0x0000000000047805 */ /* 0x002fe40000015000 */
[----:B------:R-:W-:-:S13]  /*0340*/  ISETP.NE.AND P0, PT, R14, RZ, PT ;  /* 0x000000ff0e00720c */ /* 0x000fda0003f05270 */
[----:B------:R-:W-:Y:S05]  /*0350*/  @P0 EXIT ;  /* 0x000000000000094d */ /* 0x000fea0003800000 */
[----:B------:R-:W-:Y:S01]  /*0360*/  IADD3 R8, P0, PT, -R2, R4, RZ ;  /* 0x0000000402087210 */ /* 0x000fe20007f1e1ff */
[----:B------:R-:W1:Y:S01]  /*0370*/  LDCU.64 UR4, c[0x4][0x10] ;  /* 0x01000200ff0477ac */ /* 0x000e620008000a00 */
[----:B------:R-:W-:-:S03]  /*0380*/  MOV R0, 0x0 ;  /* 0x0000000000007802 */ /* 0x000fc60000000f00 */
[----:B------:R-:W-:Y:S02]  /*0390*/  IMAD.X R9, R5, 0x1, ~R3, P0 ;  /* 0x0000000105097824 */ /* 0x000fe400000e0e03 */
[----:B------:R2:W3:Y:S03]  /*03a0*/  LDC.64 R2, c[0x4][R0] ;  /* 0x0100000000027b82 */ /* 0x0004e60000000a00 */
[----:B------:R2:W-:Y:S01]  /*03b0*/  STL.64 [R1], R8 ;  /* 0x0000000801007387 */ /* 0x0005e20000100a00 */
[----:B-1----:R-:W-:Y:S02]  /*03c0*/  IMAD.U32 R4, RZ, RZ, UR4 ;  /* 0x00000004ff047e24 */ /* 0x002fe4000f8e00ff */
[----:B------:R-:W-:-:S07]  /*03d0*/  IMAD.U32 R5, RZ, RZ, UR5 ;  /* 0x00000005ff057e24 */ /* 0x000fce000f8e00ff */
[----:B------:R-:W-:-:S07]  /*03e0*/  LEPC R20, `(.L_x_0) ;  /* 0x000000001014794e */ /* 0x000fce0000000000 */
[----:B--23--:R-:W-:Y:S05]  /*03f0*/  CALL.ABS.NOINC R2 ;  /* 0x0000000002007343 */ /* 0x00cfea0003c00000 */
.L_x_0:
[----:B------:R-:W-:Y:S05]  /*0400*/  EXIT ;  /* 0x000000000000794d */ /* 0x000fea0003800000 */
.L_x_1:
[----:B------:R-:W-:-:S00]  /*0410*/  BRA `(.L_x_1) ;  /* 0xfffffffc00fc7947 */ /* 0x000fc0000383ffff */
[----:B------:R-:W-:-:S00]  /*0420*/  NOP ;  /* 0x0000000000007918 */ /* 0x000fc00000000000 */
        /* <DEDUP_REMOVED lines=13> */
.L_x_4:


//--------------------- .text._Z14ptx_mma_globalP6__halfS0_S0_iii --------------------------
	.section	.text._Z14ptx_mma_globalP6__halfS0_S0_iii,"ax",@progbits
	.align	128
        .global         _Z14ptx_mma_globalP6__halfS0_S0_iii
        .type           _Z14ptx_mma_globalP6__halfS0_S0_iii,@function
        .size           _Z14ptx_mma_globalP6__halfS0_S0_iii,(.L_x_5 - _Z14ptx_mma_globalP6__halfS0_S0_iii)
        .other          _Z14ptx_mma_globalP6__halfS0_S0_iii,@"STO_CUDA_ENTRY STV_DEFAULT"
_Z14ptx_mma_globalP6__halfS0_S0_iii:
.text._Z14ptx_mma_globalP6__halfS0_S0_iii:
[----:B------:R-:W0:Y:S01]  /*0000*/  LDC R1, c[0x0][0x37c] ;  /* 0x0000df00ff017b82 */ /* 0x000e220000000800 */
[----:B------:R-:W1:Y:S01]  /*0010*/  S2R R24, SR_TID.X ;  /* 0x0000000000187919 */ /* 0x000e620000002100 */
[----:B------:R-:W2:Y:S01]  /*0020*/  LDCU UR6, c[0x0][0x2f8] ;  /* 0x00005f00ff0677ac */ /* 0x000ea20008000800 */
[----:B0-----:R-:W-:Y:S01]  /*0030*/  IADD3 R1, PT, PT, R1, -0x8, RZ ;  /* 0xfffffff801017810 */ /* 0x001fe20007ffe0ff */
[----:B------:R-:W0:Y:S01]  /*0040*/  LDCU UR7, c[0x0][0x2fc] ;  /* 0x00005f80ff0777ac */ /* 0x000e220008000800 */
[----:B------:R-:W3:Y:S02]  /*0050*/  LDCU.64 UR4, c[0x0][0x358] ;  /* 0x00006b00ff0477ac */ /* 0x000ee40008000a00 */
[----:B--2---:R-:W-:-:S04]  /*0060*/  IADD3 R6, P0, PT, R1, UR6, RZ ;  /* 0x0000000601067c10 */ /* 0x004fc8000ff1e0ff */
[----:B0-----:R-:W-:Y:S02]  /*0070*/  IADD3.X R7, PT, PT, RZ, UR7, RZ, P0, !PT ;  /* 0x00000007ff077c10 */ /* 0x001fe400087fe4ff */
[C---:B-1----:R-:W-:Y:S02]  /*0080*/  LOP3.LUT R0, R24.reuse, 0x1f, RZ, 0xc0, !PT ;  /* 0x0000001f18007812 */ /* 0x042fe400078ec0ff */
[----:B------:R-:W-:Y:S01]  /*0090*/  CS2R R2, SR_CLOCKLO ;  /* 0x0000000000027805 */ /* 0x000fe20000015000 */
[----:B------:R-:W0:Y:S01]  /*00a0*/  LDC R16, c[0x0][0x39c] ;  /* 0x0000e700ff107b82 */ /* 0x000e220000000800 */
[----:B------:R-:W-:Y:S01]  /*00b0*/  IMAD.SHL.U32 R17, R24, 0x2, RZ ;  /* 0x0000000218117824 */ /* 0x000fe200078e00ff */
[----:B------:R-:W-:-:S04]  /*00c0*/  SHF.R.U32.HI R0, RZ, 0x2, R0 ;  /* 0x00000002ff007819 */ /* 0x000fc80000011600 */
[----:B------:R-:W-:Y:S02]  /*00d0*/  LOP3.LUT R17, R17, 0x6, RZ, 0xc0, !PT ;  /* 0x0000000611117812 */ /* 0x000fe400078ec0ff */
[----:B------:R-:W1:Y:S08]  /*00e0*/  LDC.64 R12, c[0x0][0x388] ;  /* 0x0000e200ff0c7b82 */ /* 0x000e700000000a00 */
[----:B------:R-:W2:Y:S01]  /*00f0*/  LDC R8, c[0x0][0x3a0] ;  /* 0x0000e800ff087b82 */ /* 0x000ea20000000800 */
[----:B0-----:R-:W-:-:S07]  /*0100*/  IMAD R9, R17, R16, R16 ;  /* 0x0000001011097224 */ /* 0x001fce00078e0210 */
[----:B------:R-:W0:Y:S01]  /*0110*/  LDC.64 R4, c[0x0][0x380] ;  /* 0x0000e000ff047b82 */ /* 0x000e220000000a00 */
[----:B------:R-:W-:Y:S02]  /*0120*/  IMAD R23, R17, R16, R0 ;  /* 0x0000001011177224 */ /* 0x000fe400078e0200 */
[----:B------:R-:W-:Y:S02]  /*0130*/  IMAD R9, R16, 0x7, R9 ;  /* 0x0000000710097824 */ /* 0x000fe400078e0209 */
[----:B-1----:R-:W-:-:S03]  /*0140*/  IMAD.WIDE R22, R23, 0x2, R12 ;  /* 0x0000000217167825 */ /* 0x002fc600078e020c */
[----:B------:R-:W-:Y:S01]  /*0150*/  IADD3 R9, PT, PT, R0, R9, RZ ;  /* 0x0000000900097210 */ /* 0x000fe20007ffe0ff */
[----:B------:R-:W1:Y:S04]  /*0160*/  LDC.64 R26, c[0x0][0x390] ;  /* 0x0000e400ff1a7b82 */ /* 0x000e680000000a00 */
[----:B------:R-:W-:-:S04]  /*0170*/  IMAD.WIDE R12, R9, 0x2, R12 ;  /* 0x00000002090c7825 */ /* 0x000fc800078e020c */
[----:B--2---:R-:W-:Y:S02]  /*0180*/  IMAD R15, R0, R8, R17 ;  /* 0x00000008000f7224 */ /* 0x004fe400078e0211 */
[C---:B------:R-:W-:Y:S02]  /*0190*/  IMAD.WIDE R18, R16.reuse, 0x2, R22 ;  /* 0x0000000210127825 */ /* 0x040fe400078e0216 */
[----:B---3--:R-:W2:Y:S02]  /*01a0*/  LDG.E.U16 R22, desc[UR4][R22.64] ;  /* 0x0000000416167981 */ /* 0x008ea4000c1e1500 */
[----:B------:R-:W-:Y:S02]  /*01b0*/  IMAD.WIDE R20, R16, 0x2, R12 ;  /* 0x0000000210147825 */ /* 0x000fe400078e020c */
[----:B------:R-:W2:Y:S02]  /*01c0*/  LDG.E.U16 R19, desc[UR4][R18.64] ;  /* 0x0000000412137981 */ /* 0x000ea4000c1e1500 */
[----:B------:R-:W-:-:S02]  /*01d0*/  IMAD R9, R8, 0x8, R15 ;  /* 0x0000000808097824 */ /* 0x000fc400078e020f */
[----:B------:R-:W3:Y:S01]  /*01e0*/  LDG.E.U16 R12, desc[UR4][R12.64] ;  /* 0x000000040c0c7981 */ /* 0x000ee2000c1e1500 */
[----:B0-----:R-:W-:-:S03]  /*01f0*/  IMAD.WIDE R14, R15, 0x2, R4 ;  /* 0x000000020f0e7825 */ /* 0x001fc600078e0204 */
[----:B------:R-:W3:Y:S01]  /*0200*/  LDG.E.U16 R21, desc[UR4][R20.64] ;  /* 0x0000000414157981 */ /* 0x000ee2000c1e1500 */
[----:B------:R-:W-:-:S03]  /*0210*/  IMAD.WIDE R4, R9, 0x2, R4 ;  /* 0x0000000209047825 */ /* 0x000fc600078e0204 */
[----:B------:R-:W4:Y:S04]  /*0220*/  LDG.E R8, desc[UR4][R14.64] ;  /* 0x000000040e087981 */ /* 0x000f28000c1e1900 */
[----:B------:R-:W4:Y:S04]  /*0230*/  LDG.E R10, desc[UR4][R14.64+0x10] ;  /* 0x000010040e0a7981 */ /* 0x000f28000c1e1900 */
[----:B------:R-:W4:Y:S04]  /*0240*/  LDG.E R9, desc[UR4][R4.64] ;  /* 0x0000000404097981 */ /* 0x000f28000c1e1900 */
[----:B------:R-:W4:Y:S01]  /*0250*/  LDG.E R11, desc[UR4][R4.64+0x10] ;  /* 0x00001004040b7981 */ /* 0x000f22000c1e1900 */
[----:B--2---:R-:W-:-:S02]  /*0260*/  PRMT R22, R22, 0x5410, R19 ;  /* 0x0000541016167816 */ /* 0x004fc40000000013 */
[----:B---3--:R-:W-:-:S07]  /*0270*/  PRMT R23, R12, 0x5410, R21 ;  /* 0x000054100c177816 */ /* 0x008fce0000000015 */
[----:B----4-:R-:W-:Y:S01]  /*0280*/  HMMA.16816.F16 R10, R8, R22, RZ ;  /* 0x00000016080a723c */ /* 0x010fe200000008ff */
[----:B------:R-:W-:-:S05]  /*0290*/  IMAD R9, R0, R16, R17 ;  /* 0x0000001000097224 */ /* 0x000fca00078e0211 */
[----:B------:R-:W-:Y:S01]  /*02a0*/  LEA R13, R16, R9, 0x3 ;  /* 0x00000009100d7211 */ /* 0x000fe200078e18ff */
[----:B-1----:R-:W-:-:S04]  /*02b0*/  IMAD.WIDE R8, R9, 0x2, R26 ;  /* 0x0000000209087825 */ /* 0x002fc800078e021a */
[----:B------:R-:W-:-:S08]  /*02c0*/  IMAD.WIDE R26, R13, 0x2, R26 ;  /* 0x000000020d1a7825 */ /* 0x000fd000078e021a */
[----:B------:R0:W-:Y:S04]  /*02d0*/  STG.E desc[UR4][R8.64], R10 ;  /* 0x0000000a08007986 */ /* 0x0001e8000c101904 */
[----:B------:R0:W-:Y:S01]  /*02e0*/  STG.E desc[UR4][R26.64], R11 ;  /* 0x0000000b1a007986 */ /* 0x0001e2000c101904 */
[----:B------:R-:W-:Y:S02]  /*02f0*/  CS2R R4, SR_CLOCKLO ;  /* 0x0000000000047805 */ /* 0x000fe40000015000 */
[----:B------:R-:W-:-:S13]  /*0300*/  LOP3.LUT P0, RZ, R24, 0x1f, RZ, 0xc0, !PT ;  /* 0x0000001f18ff7812 */ /* 0x000fda000780c0ff */
[----:B0-----:R-:W-:Y:S05]  /*0310*/  @P0 EXIT ;  /* 0x000000000000094d */ /* 0x001fea0003800000 */
[----:B------:R-:W-:Y:S01]  /*0320*/  IADD3 R8, P0, PT, -R2, R4, RZ ;  /* 0x0000000402087210 */ /* 0x000fe20007f1e1ff */
[----:B------:R-:W0:Y:S01]  /*0330*/  LDCU.64 UR4, c[0x4][0x8] ;  /* 0x01000100ff0477ac */ /* 0x000e220008000a00 */
[----:B------:R-:W-:-:S03]  /*0340*/  MOV R0, 0x0 ;  /* 0x0000000000007802 */ /* 0x000fc60000000f00 */
[----:B------:R-:W-:Y:S02]  /*0350*/  IMAD.X R9, R5, 0x1, ~R3, P0 ;  /* 0x0000000105097824 */ /* 0x000fe400000e0e03 */
[----:B------:R1:W2:Y:S03]  /*0360*/  LDC.64 R2, c[0x4][R0] ;  /* 0x0100000000027b82 */ /* 0x0002a60000000a00 */
[----:B------:R1:W-:Y:S01]  /*0370*/  STL.64 [R1], R8 ;  /* 0x0000000801007387 */ /* 0x0003e20000100a00 */
[----:B0-----:R-:W-:Y:S01]  /*0380*/  MOV R4, UR4 ;  /* 0x0000000400047c02 */ /* 0x001fe20008000f00 */
[----:B------:R-:W-:-:S07]  /*0390*/  IMAD.U32 R5, RZ, RZ, UR5 ;  /* 0x00000005ff057e24 */ /* 0x000fce000f8e00ff */
[----:B------:R-:W-:-:S07]  /*03a0*/  LEPC R20, `(.L_x_2) ;  /* 0x000000001014794e */ /* 0x000fce0000000000 */
[----:B-12---:R-:W-:Y:S05]  /*03b0*/  CALL.ABS.NOINC R2 ;  /* 0x0000000002007343 */ /* 0x006fea0003c00000 */
.L_x_2:
[----:B------:R-:W-:Y:S05]  /*03c0*/  EXIT ;  /* 0x000000000000794d */ /* 0x000fea0003800000 */
.L_x_3:
        /* <DEDUP_REMOVED lines=11> */
.L_x_5:


//--------------------- .nv.global.init           --------------------------
	.section	.nv.global.init,"aw",@progbits
.nv.global.init:
	.type		$str,@object
	.size		$str,($str$1 - $str)
$str:
        /*0000*/ 	.byte	0x70, 0x74, 0x78, 0x5f, 0x6d, 0x6d, 0x61, 0x5f, 0x67, 0x6c, 0x6f, 0x62, 0x61, 0x6c, 0x20, 0x6b
        /*0010*/ 	.byte	0x65, 0x72, 0x6e, 0x65, 0x6c, 0x20, 0x65, 0x32, 0x65, 0x3a, 0x25, 0x6c, 0x64, 0x0a, 0x00
	.type		$str$1,@object
	.size		$str$1,(.L_1 - $str$1)
$str$1:
        /*001f*/ 	.byte	0x70, 0x74, 0x78, 0x5f, 0x6d, 0x6d, 0x61, 0x5f, 0x73, 0x68, 0x61, 0x72, 0x65, 0x64, 0x20, 0x6b
        /*002f*/ 	.byte	0x65, 0x72, 0x6e, 0x65, 0x6c, 0x20, 0x65, 0x32, 0x65, 0x3a, 0x25, 0x6c, 0x64, 0x0a, 0x00
.L_1:


//--------------------- .nv.shared._Z14ptx_mma_sharedP6__halfS0_S0_iii --------------------------
	.section	.nv.shared._Z14ptx_mma_sharedP6__halfS0_S0_iii,"aw",@nobits
	.sectionflags	@""
	.align	2
.nv.shared._Z14ptx_mma_sharedP6__halfS0_S0_iii:
	.zero		1792


//--------------------- .nv.shared.reserved.0     --------------------------
	.section	.nv.shared.reserved.0,"aw",@nobits
	.weak		__nv_reservedSMEM_offset_0_alias
	.size		__nv_reservedSMEM_offset_0_alias, 0, 64
	.other		__nv_reservedSMEM_offset_0_alias,@"STO_CUDA_RESERVED_SHARED STV_DEFAULT"
__nv_reservedSMEM_offset_0_alias:
	.zero		0
	.zero		64


//--------------------- .nv.constant0._Z14ptx_mma_sharedP6__halfS0_S0_iii --------------------------
	.section	.nv.constant0._Z14ptx_mma_sharedP6__halfS0_S0_iii,"a",@progbits
	.sectionflags	@""
	.align	4
.nv.constant0._Z14ptx_mma_sharedP6__halfS0_S0_iii:
	.zero		932


//--------------------- .nv.constant0._Z14ptx_mma_globalP6__halfS0_S0_iii --------------------------
	.section	.nv.constant0._Z14ptx_mma_globalP6__halfS0_S0_iii,"a",@progbits
	.sectionflags	@""
	.align	4
.nv.constant0._Z14ptx_mma_globalP6__halfS0_S0_iii:
	.zero		932


//--------------------- SYMBOLS --------------------------

	.type		.nv.reservedSmem.offset0,@object
	.size		.nv.reservedSmem.offset0,0x4
	.type		.nv.reservedSmem.cap,@object
	.size		.nv.reservedSmem.cap,0x4
	.type		vprintf,@function
